//
// Generated by NVIDIA NVVM Compiler
//
// Compiler Build ID: CL-36424714
// Cuda compilation tools, release 13.0, V13.0.88
// Based on NVVM 20.0.0
//

.version 9.0
.target sm_100
.address_size 64

	// .globl	_Z12vectoropCUDAPKfS0_Pffi

.visible .entry _Z12vectoropCUDAPKfS0_Pffi(
	.param .u64 .ptr .align 1 _Z12vectoropCUDAPKfS0_Pffi_param_0,
	.param .u64 .ptr .align 1 _Z12vectoropCUDAPKfS0_Pffi_param_1,
	.param .u64 .ptr .align 1 _Z12vectoropCUDAPKfS0_Pffi_param_2,
	.param .f32 _Z12vectoropCUDAPKfS0_Pffi_param_3,
	.param .u32 _Z12vectoropCUDAPKfS0_Pffi_param_4
)
{
	.reg .pred 	%p<2>;
	.reg .b32 	%r<6>;
	.reg .b32 	%f<6>;
	.reg .b64 	%rd<11>;

	ld.param.u64 	%rd1, [_Z12vectoropCUDAPKfS0_Pffi_param_0];
	ld.param.u64 	%rd2, [_Z12vectoropCUDAPKfS0_Pffi_param_1];
	ld.param.u64 	%rd3, [_Z12vectoropCUDAPKfS0_Pffi_param_2];
	ld.param.f32 	%f1, [_Z12vectoropCUDAPKfS0_Pffi_param_3];
	ld.param.u32 	%r2, [_Z12vectoropCUDAPKfS0_Pffi_param_4];
	mov.u32 	%r3, %ntid.x;
	mov.u32 	%r4, %ctaid.x;
	mov.u32 	%r5, %tid.x;
	mad.lo.s32 	%r1, %r3, %r4, %r5;
	setp.ge.s32 	%p1, %r1, %r2;
	@%p1 bra 	$L__BB0_2;
	cvta.to.global.u64 	%rd4, %rd1;
	cvta.to.global.u64 	%rd5, %rd2;
	cvta.to.global.u64 	%rd6, %rd3;
	mul.wide.s32 	%rd7, %r1, 4;
	add.s64 	%rd8, %rd4, %rd7;
	ld.global.f32 	%f2, [%rd8];
	add.s64 	%rd9, %rd5, %rd7;
	ld.global.f32 	%f3, [%rd9];
	fma.rn.f32 	%f4, %f1, %f2, %f3;
	add.f32 	%f5, %f4, 0f00000000;
	add.s64 	%rd10, %rd6, %rd7;
	st.global.f32 	[%rd10], %f5;
$L__BB0_2:
	ret;

}
	// .globl	_Z20vectoropCUDA_StreamsPKfS0_Pffii
.visible .entry _Z20vectoropCUDA_StreamsPKfS0_Pffii(
	.param .u64 .ptr .align 1 _Z20vectoropCUDA_StreamsPKfS0_Pffii_param_0,
	.param .u64 .ptr .align 1 _Z20vectoropCUDA_StreamsPKfS0_Pffii_param_1,
	.param .u64 .ptr .align 1 _Z20vectoropCUDA_StreamsPKfS0_Pffii_param_2,
	.param .f32 _Z20vectoropCUDA_StreamsPKfS0_Pffii_param_3,
	.param .u32 _Z20vectoropCUDA_StreamsPKfS0_Pffii_param_4,
	.param .u32 _Z20vectoropCUDA_StreamsPKfS0_Pffii_param_5
)
{
	.reg .pred 	%p<4>;
	.reg .b32 	%r<8>;
	.reg .b32 	%f<6>;
	.reg .b64 	%rd<11>;

	ld.param.u64 	%rd1, [_Z20vectoropCUDA_StreamsPKfS0_Pffii_param_0];
	ld.param.u64 	%rd2, [_Z20vectoropCUDA_StreamsPKfS0_Pffii_param_1];
	ld.param.u64 	%rd3, [_Z20vectoropCUDA_StreamsPKfS0_Pffii_param_2];
	ld.param.f32 	%f1, [_Z20vectoropCUDA_StreamsPKfS0_Pffii_param_3];
	ld.param.u32 	%r2, [_Z20vectoropCUDA_StreamsPKfS0_Pffii_param_4];
	ld.param.u32 	%r3, [_Z20vectoropCUDA_StreamsPKfS0_Pffii_param_5];
	mov.u32 	%r4, %ntid.x;
	mov.u32 	%r5, %ctaid.x;
	mov.u32 	%r6, %tid.x;
	mad.lo.s32 	%r7, %r4, %r5, %r6;
	add.s32 	%r1, %r7, %r3;
	setp.lt.s32 	%p1, %r1, %r3;
	setp.ge.s32 	%p2, %r1, %r2;
	or.pred  	%p3, %p1, %p2;
	@%p3 bra 	$L__BB1_2;
	cvta.to.global.u64 	%rd4, %rd1;
	cvta.to.global.u64 	%rd5, %rd2;
	cvta.to.global.u64 	%rd6, %rd3;
	mul.wide.s32 	%rd7, %r1, 4;
	add.s64 	%rd8, %rd4, %rd7;
	ld.global.f32 	%f2, [%rd8];
	add.s64 	%rd9, %rd5, %rd7;
	ld.global.f32 	%f3, [%rd9];
	fma.rn.f32 	%f4, %f1, %f2, %f3;
	add.f32 	%f5, %f4, 0f00000000;
	add.s64 	%rd10, %rd6, %rd7;
	st.global.f32 	[%rd10], %f5;
$L__BB1_2:
	ret;

}


// ===== COMPILED SASS (sm_100) =====

	.target	sm_100

	.elftype	@"ET_EXEC"


//--------------------- .note.nv.tkinfo           --------------------------
	.section	.note.nv.tkinfo,"",@"SHT_NOTE"
	.sectionflags	@"SHF_NOTE_NV_TKINFO"
	.tkinfo
        /*0018*/ 	.word	0x00000002
        /*0030*/ 	.string	""
        /*0030*/ 	.string	"ptxas"
        /*0030*/ 	.string	"Cuda compilation tools, release 13.0, V13.0.88"
        /*0030*/ 	.string	"Build cuda_13.0.r13.0/compiler.36424714_0"
        /*0030*/ 	.string	"-arch sm_100 -m 64 "



//--------------------- .note.nv.cuinfo           --------------------------
	.section	.note.nv.cuinfo,"",@"SHT_NOTE"
	.sectionflags	@"SHF_NOTE_NV_CUINFO"
        /*0018*/ 	.short	0x0002
        /*001a*/ 	.short	0x0064
        /*001c*/ 	.short	0x0082
	.zero		2


//--------------------- .nv.info                  --------------------------
	.section	.nv.info,"",@"SHT_CUDA_INFO"
	.align	4


	//----- nvinfo : EIATTR_REGCOUNT
	.align		4
        /*0000*/ 	.byte	0x04, 0x2f
        /*0002*/ 	.short	(.L_1 - .L_0)
	.align		4
.L_0:
        /*0004*/ 	.word	index@(_Z12vectoropCUDAPKfS0_Pffi)
        /*0008*/ 	.word	0x0000000c


	//----- nvinfo : EIATTR_FRAME_SIZE
	.align		4
.L_1:
        /*000c*/ 	.byte	0x04, 0x11
        /*000e*/ 	.short	(.L_3 - .L_2)
	.align		4
.L_2:
        /*0010*/ 	.word	index@(_Z12vectoropCUDAPKfS0_Pffi)
        /*0014*/ 	.word	0x00000000


	//----- nvinfo : EIATTR_REGCOUNT
	.align		4
.L_3:
        /*0018*/ 	.byte	0x04, 0x2f
        /*001a*/ 	.short	(.L_5 - .L_4)
	.align		4
.L_4:
        /*001c*/ 	.word	index@(_Z20vectoropCUDA_StreamsPKfS0_Pffii)
        /*0020*/ 	.word	0x0000000c


	//----- nvinfo : EIATTR_FRAME_SIZE
	.align		4
.L_5:
        /*0024*/ 	.byte	0x04, 0x11
        /*0026*/ 	.short	(.L_7 - .L_6)
	.align		4
.L_6:
        /*0028*/ 	.word	index@(_Z20vectoropCUDA_StreamsPKfS0_Pffii)
        /*002c*/ 	.word	0x00000000


	//----- nvinfo : EIATTR_MIN_STACK_SIZE
	.align		4
.L_7:
        /*0030*/ 	.byte	0x04, 0x12
        /*0032*/ 	.short	(.L_9 - .L_8)
	.align		4
.L_8:
        /*0034*/ 	.word	index@(_Z20vectoropCUDA_StreamsPKfS0_Pffii)
        /*0038*/ 	.word	0x00000000


	//----- nvinfo : EIATTR_MIN_STACK_SIZE
	.align		4
.L_9:
        /*003c*/ 	.byte	0x04, 0x12
        /*003e*/ 	.short	(.L_11 - .L_10)
	.align		4
.L_10:
        /*0040*/ 	.word	index@(_Z12vectoropCUDAPKfS0_Pffi)
        /*0044*/ 	.word	0x00000000
.L_11:


//--------------------- .nv.compat                --------------------------
	.section	.nv.compat,"",@"SHT_CUDA_COMPAT_INFO"
	.align	4
        /*0000*/ 	.byte	0x02, 0x09, 0x00, 0x00, 0x02, 0x02, 0x01, 0x00, 0x02, 0x05, 0x05, 0x00, 0x03, 0x07, 0x01, 0x01
        /*0010*/ 	.byte	0x02, 0x03, 0x00, 0x00, 0x02, 0x06, 0x01, 0x00, 0x04, 0x0b, 0x08, 0x00, 0x09, 0x00, 0x00, 0x00
        /*0020*/ 	.byte	0x00, 0x00, 0x00, 0x00


//--------------------- .nv.info._Z20vectoropCUDA_StreamsPKfS0_Pffii --------------------------
	.section	.nv.info._Z20vectoropCUDA_StreamsPKfS0_Pffii,"",@"SHT_CUDA_INFO"
	.sectionflags	@""
	.align	4


	//----- nvinfo : EIATTR_CUDA_API_VERSION
	.align		4
        /*0000*/ 	.byte	0x04, 0x37
        /*0002*/ 	.short	(.L_13 - .L_12)
.L_12:
        /*0004*/ 	.word	0x00000082


	//----- nvinfo : EIATTR_KPARAM_INFO
	.align		4
.L_13:
        /*0008*/ 	.byte	0x04, 0x17
        /*000a*/ 	.short	(.L_15 - .L_14)
.L_14:
        /*000c*/ 	.word	0x00000000
        /*0010*/ 	.short	0x0005
        /*0012*/ 	.short	0x0020
        /*0014*/ 	.byte	0x00, 0xf0, 0x11, 0x00


	//----- nvinfo : EIATTR_KPARAM_INFO
	.align		4
.L_15:
        /*0018*/ 	.byte	0x04, 0x17
        /*001a*/ 	.short	(.L_17 - .L_16)
.L_16:
        /*001c*/ 	.word	0x00000000
        /*0020*/ 	.short	0x0004
        /*0022*/ 	.short	0x001c
        /*0024*/ 	.byte	0x00, 0xf0, 0x11, 0x00


	//----- nvinfo : EIATTR_KPARAM_INFO
	.align		4
.L_17:
        /*0028*/ 	.byte	0x04, 0x17
        /*002a*/ 	.short	(.L_19 - .L_18)
.L_18:
        /*002c*/ 	.word	0x00000000
        /*0030*/ 	.short	0x0003
        /*0032*/ 	.short	0x0018
        /*0034*/ 	.byte	0x00, 0xf0, 0x11, 0x00


	//----- nvinfo : EIATTR_KPARAM_INFO
	.align		4
.L_19:
        /*0038*/ 	.byte	0x04, 0x17
        /*003a*/ 	.short	(.L_21 - .L_20)
.L_20:
        /*003c*/ 	.word	0x00000000
        /*0040*/ 	.short	0x0002
        /*0042*/ 	.short	0x0010
        /*0044*/ 	.byte	0x00, 0xf5, 0x21, 0x00


	//----- nvinfo : EIATTR_KPARAM_INFO
	.align		4
.L_21:
        /*0048*/ 	.byte	0x04, 0x17
        /*004a*/ 	.short	(.L_23 - .L_22)
.L_22:
        /*004c*/ 	.word	0x00000000
        /*0050*/ 	.short	0x0001
        /*0052*/ 	.short	0x0008
        /*0054*/ 	.byte	0x00, 0xf5, 0x21, 0x00


	//----- nvinfo : EIATTR_KPARAM_INFO
	.align		4
.L_23:
        /*0058*/ 	.byte	0x04, 0x17
        /*005a*/ 	.short	(.L_25 - .L_24)
.L_24:
        /*005c*/ 	.word	0x00000000
        /*0060*/ 	.short	0x0000
        /*0062*/ 	.short	0x0000
        /*0064*/ 	.byte	0x00, 0xf5, 0x21, 0x00


	//----- nvinfo : EIATTR_SPARSE_MMA_MASK
	.align		4
.L_25:
        /*0068*/ 	.byte	0x03, 0x50
        /*006a*/ 	.short	0x0000


	//----- nvinfo : EIATTR_MAXREG_COUNT
	.align		4
        /*006c*/ 	.byte	0x03, 0x1b
        /*006e*/ 	.short	0x00ff


	//----- nvinfo : EIATTR_MERCURY_ISA_VERSION
	.align		4
        /*0070*/ 	.byte	0x03, 0x5f
        /*0072*/ 	.short	0x0101


	//----- nvinfo : EIATTR_VRC_CTA_INIT_COUNT
	.align		4
        /*0074*/ 	.byte	0x02, 0x4a
	.zero		1
	.zero		1


	//----- nvinfo : EIATTR_EXIT_INSTR_OFFSETS
	.align		4
        /*0078*/ 	.byte	0x04, 0x1c
        /*007a*/ 	.short	(.L_27 - .L_26)


	//   ....[0]....
.L_26:
        /*007c*/ 	.word	0x000000a0


	//   ....[1]....
        /*0080*/ 	.word	0x00000180


	//----- nvinfo : EIATTR_CBANK_PARAM_SIZE
	.align		4
.L_27:
        /*0084*/ 	.byte	0x03, 0x19
        /*0086*/ 	.short	0x0024


	//----- nvinfo : EIATTR_PARAM_CBANK
	.align		4
        /*0088*/ 	.byte	0x04, 0x0a
        /*008a*/ 	.short	(.L_29 - .L_28)
	.align		4
.L_28:
        /*008c*/ 	.word	index@(.nv.constant0._Z20vectoropCUDA_StreamsPKfS0_Pffii)
        /*0090*/ 	.short	0x0380
        /*0092*/ 	.short	0x0024


	//----- nvinfo : EIATTR_SW_WAR
	.align		4
.L_29:
        /*0094*/ 	.byte	0x04, 0x36
        /*0096*/ 	.short	(.L_31 - .L_30)
.L_30:
        /*0098*/ 	.word	0x00000008
.L_31:


//--------------------- .nv.info._Z12vectoropCUDAPKfS0_Pffi --------------------------
	.section	.nv.info._Z12vectoropCUDAPKfS0_Pffi,"",@"SHT_CUDA_INFO"
	.sectionflags	@""
	.align	4


	//----- nvinfo : EIATTR_CUDA_API_VERSION
	.align		4
        /*0000*/ 	.byte	0x04, 0x37
        /*0002*/ 	.short	(.L_33 - .L_32)
.L_32:
        /*0004*/ 	.word	0x00000082


	//----- nvinfo : EIATTR_KPARAM_INFO
	.align		4
.L_33:
        /*0008*/ 	.byte	0x04, 0x17
        /*000a*/ 	.short	(.L_35 - .L_34)
.L_34:
        /*000c*/ 	.word	0x00000000
        /*0010*/ 	.short	0x0004
        /*0012*/ 	.short	0x001c
        /*0014*/ 	.byte	0x00, 0xf0, 0x11, 0x00


	//----- nvinfo : EIATTR_KPARAM_INFO
	.align		4
.L_35:
        /*0018*/ 	.byte	0x04, 0x17
        /*001a*/ 	.short	(.L_37 - .L_36)
.L_36:
        /*001c*/ 	.word	0x00000000
        /*0020*/ 	.short	0x0003
        /*0022*/ 	.short	0x0018
        /*0024*/ 	.byte	0x00, 0xf0, 0x11, 0x00


	//----- nvinfo : EIATTR_KPARAM_INFO
	.align		4
.L_37:
        /*0028*/ 	.byte	0x04, 0x17
        /*002a*/ 	.short	(.L_39 - .L_38)
.L_38:
        /*002c*/ 	.word	0x00000000
        /*0030*/ 	.short	0x0002
        /*0032*/ 	.short	0x0010
        /*0034*/ 	.byte	0x00, 0xf5, 0x21, 0x00


	//----- nvinfo : EIATTR_KPARAM_INFO
	.align		4
.L_39:
        /*0038*/ 	.byte	0x04, 0x17
        /*003a*/ 	.short	(.L_41 - .L_40)
.L_40:
        /*003c*/ 	.word	0x00000000
        /*0040*/ 	.short	0x0001
        /*0042*/ 	.short	0x0008
        /*0044*/ 	.byte	0x00, 0xf5, 0x21, 0x00


	//----- nvinfo : EIATTR_KPARAM_INFO
	.align		4
.L_41:
        /*0048*/ 	.byte	0x04, 0x17
        /*004a*/ 	.short	(.L_43 - .L_42)
.L_42:
        /*004c*/ 	.word	0x00000000
        /*0050*/ 	.short	0x0000
        /*0052*/ 	.short	0x0000
        /*0054*/ 	.byte	0x00, 0xf5, 0x21, 0x00


	//----- nvinfo : EIATTR_SPARSE_MMA_MASK
	.align		4
.L_43:
        /*0058*/ 	.byte	0x03, 0x50
        /*005a*/ 	.short	0x0000


	//----- nvinfo : EIATTR_MAXREG_COUNT
	.align		4
        /*005c*/ 	.byte	0x03, 0x1b
        /*005e*/ 	.short	0x00ff


	//----- nvinfo : EIATTR_MERCURY_ISA_VERSION
	.align		4
        /*0060*/ 	.byte	0x03, 0x5f
        /*0062*/ 	.short	0x0101


	//----- nvinfo : EIATTR_VRC_CTA_INIT_COUNT
	.align		4
        /*0064*/ 	.byte	0x02, 0x4a
	.zero		1
	.zero		1


	//----- nvinfo : EIATTR_EXIT_INSTR_OFFSETS
	.align		4
        /*0068*/ 	.byte	0x04, 0x1c
        /*006a*/ 	.short	(.L_45 - .L_44)


	//   ....[0]....
.L_44:
        /*006c*/ 	.word	0x00000070


	//   ....[1]....
        /*0070*/ 	.word	0x00000150


	//----- nvinfo : EIATTR_CBANK_PARAM_SIZE
	.align		4
.L_45:
        /*0074*/ 	.byte	0x03, 0x19
        /*0076*/ 	.short	0x0020


	//----- nvinfo : EIATTR_PARAM_CBANK
	.align		4
        /*0078*/ 	.byte	0x04, 0x0a
        /*007a*/ 	.short	(.L_47 - .L_46)
	.align		4
.L_46:
        /*007c*/ 	.word	index@(.nv.constant0._Z12vectoropCUDAPKfS0_Pffi)
        /*0080*/ 	.short	0x0380
        /*0082*/ 	.short	0x0020


	//----- nvinfo : EIATTR_SW_WAR
	.align		4
.L_47:
        /*0084*/ 	.byte	0x04, 0x36
        /*0086*/ 	.short	(.L_49 - .L_48)
.L_48:
        /*0088*/ 	.word	0x00000008
.L_49:


//--------------------- .nv.callgraph             --------------------------
	.section	.nv.callgraph,"",@"SHT_CUDA_CALLGRAPH"
	.align	4
	.sectionentsize	8
	.align		4
        /*0000*/ 	.word	0x00000000
	.align		4
        /*0004*/ 	.word	0xffffffff
	.align		4
        /*0008*/ 	.word	0x00000000
	.align		4
        /*000c*/ 	.word	0xfffffffe
	.align		4
        /*0010*/ 	.word	0x00000000
	.align		4
        /*0014*/ 	.word	0xfffffffd
	.align		4
        /*0018*/ 	.word	0x00000000
	.align		4
        /*001c*/ 	.word	0xfffffffc


//--------------------- .text._Z20vectoropCUDA_StreamsPKfS0_Pffii --------------------------
	.section	.text._Z20vectoropCUDA_StreamsPKfS0_Pffii,"ax",@progbits
	.align	128
        .global         _Z20vectoropCUDA_StreamsPKfS0_Pffii
        .type           _Z20vectoropCUDA_StreamsPKfS0_Pffii,@function
        .size           _Z20vectoropCUDA_StreamsPKfS0_Pffii,(.L_x_2 - _Z20vectoropCUDA_StreamsPKfS0_Pffii)
        .other          _Z20vectoropCUDA_StreamsPKfS0_Pffii,@"STO_CUDA_ENTRY STV_DEFAULT"
_Z20vectoropCUDA_StreamsPKfS0_Pffii:
.text._Z20vectoropCUDA_StreamsPKfS0_Pffii:
[----:B------:R-:W-:Y:S01]  /*0000*/  LDC R1, c[0x0][0x37c] ;  /* 0x0000df00ff017b82 */ /* 0x000fe20000000800 */
[----:B------:R-:W0:Y:S01]  /*0010*/  S2R R0, SR_CTAID.X ;  /* 0x0000000000007919 */ /* 0x000e220000002500 */
[----:B------:R-:W0:Y:S01]  /*0020*/  LDCU UR4, c[0x0][0x360] ;  /* 0x00006c00ff0477ac */ /* 0x000e220008000800 */
[----:B------:R-:W0:Y:S01]  /*0030*/  S2R R3, SR_TID.X ;  /* 0x0000000000037919 */ /* 0x000e220000002100 */
[----:B------:R-:W1:Y:S01]  /*0040*/  LDCU UR5, c[0x0][0x3a0] ;  /* 0x00007400ff0577ac */ /* 0x000e620008000800 */
[----:B------:R-:W2:Y:S01]  /*0050*/  LDCU UR6, c[0x0][0x39c] ;  /* 0x00007380ff0677ac */ /* 0x000ea20008000800 */
[----:B0-----:R-:W-:-:S05]  /*0060*/  IMAD R0, R0, UR4, R3 ;  /* 0x0000000400007c24 */ /* 0x001fca000f8e0203 */
[----:B-1----:R-:W-:-:S04]  /*0070*/  IADD3 R9, PT, PT, R0, UR5, RZ ;  /* 0x0000000500097c10 */ /* 0x002fc8000fffe0ff */
[----:B--2---:R-:W-:-:S04]  /*0080*/  ISETP.GE.AND P0, PT, R9, UR6, PT ;  /* 0x0000000609007c0c */ /* 0x004fc8000bf06270 */
[----:B------:R-:W-:-:S13]  /*0090*/  ISETP.LT.OR P0, PT, R9, UR5, P0 ;  /* 0x0000000509007c0c */ /* 0x000fda0008701670 */
[----:B------:R-:W-:Y:S05]  /*00a0*/  @P0 EXIT ;  /* 0x000000000000094d */ /* 0x000fea0003800000 */
[----:B------:R-:W0:Y:S01]  /*00b0*/  LDC.64 R2, c[0x0][0x380] ;  /* 0x0000e000ff027b82 */ /* 0x000e220000000a00 */
[----:B------:R-:W1:Y:S01]  /*00c0*/  LDCU.64 UR4, c[0x0][0x358] ;  /* 0x00006b00ff0477ac */ /* 0x000e620008000a00 */
[----:B------:R-:W2:Y:S06]  /*00d0*/  LDCU UR6, c[0x0][0x398] ;  /* 0x00007300ff0677ac */ /* 0x000eac0008000800 */
[----:B------:R-:W3:Y:S08]  /*00e0*/  LDC.64 R4, c[0x0][0x388] ;  /* 0x0000e200ff047b82 */ /* 0x000ef00000000a00 */
[----:B------:R-:W4:Y:S01]  /*00f0*/  LDC.64 R6, c[0x0][0x390] ;  /* 0x0000e400ff067b82 */ /* 0x000f220000000a00 */
[----:B0-----:R-:W-:-:S06]  /*0100*/  IMAD.WIDE R2, R9, 0x4, R2 ;  /* 0x0000000409027825 */ /* 0x001fcc00078e0202 */
[----:B-1----:R-:W2:Y:S01]  /*0110*/  LDG.E R2, desc[UR4][R2.64] ;  /* 0x0000000402027981 */ /* 0x002ea2000c1e1900 */
[----:B---3--:R-:W-:-:S06]  /*0120*/  IMAD.WIDE R4, R9, 0x4, R4 ;  /* 0x0000000409047825 */ /* 0x008fcc00078e0204 */
[----:B------:R-:W2:Y:S01]  /*0130*/  LDG.E R5, desc[UR4][R4.64] ;  /* 0x0000000404057981 */ /* 0x000ea2000c1e1900 */
[----:B----4-:R-:W-:-:S04]  /*0140*/  IMAD.WIDE R6, R9, 0x4, R6 ;  /* 0x0000000409067825 */ /* 0x010fc800078e0206 */
[----:B--2---:R-:W-:-:S04]  /*0150*/  FFMA R0, R2, UR6, R5 ;  /* 0x0000000602007c23 */ /* 0x004fc80008000005 */
[----:B------:R-:W-:-:S05]  /*0160*/  FADD R9, RZ, R0 ;  /* 0x00000000ff097221 */ /* 0x000fca0000000000 */
[----:B------:R-:W-:Y:S01]  /*0170*/  STG.E desc[UR4][R6.64], R9 ;  /* 0x0000000906007986 */ /* 0x000fe2000c101904 */
[----:B------:R-:W-:Y:S05]  /*0180*/  EXIT ;  /* 0x000000000000794d */ /* 0x000fea0003800000 */
.L_x_0:
[----:B------:R-:W-:-:S00]  /*0190*/  BRA `(.L_x_0) ;  /* 0xfffffffc00fc7947 */ /* 0x000fc0000383ffff */
[----:B------:R-:W-:-:S00]  /*01a0*/  NOP ;  /* 0x0000000000007918 */ /* 0x000fc00000000000 */
        /* <DEDUP_REMOVED lines=13> */
.L_x_2:


//--------------------- .text._Z12vectoropCUDAPKfS0_Pffi --------------------------
	.section	.text._Z12vectoropCUDAPKfS0_Pffi,"ax",@progbits
	.align	128
        .global         _Z12vectoropCUDAPKfS0_Pffi
        .type           _Z12vectoropCUDAPKfS0_Pffi,@function
        .size           _Z12vectoropCUDAPKfS0_Pffi,(.L_x_3 - _Z12vectoropCUDAPKfS0_Pffi)
        .other          _Z12vectoropCUDAPKfS0_Pffi,@"STO_CUDA_ENTRY STV_DEFAULT"
_Z12vectoropCUDAPKfS0_Pffi:
.text._Z12vectoropCUDAPKfS0_Pffi:
[----:B------:R-:W-:Y:S01]  /*0000*/  LDC R1, c[0x0][0x37c] ;  /* 0x0000df00ff017b82 */ /* 0x000fe20000000800 */
[----:B------:R-:W0:Y:S01]  /*0010*/  S2R R9, SR_CTAID.X ;  /* 0x0000000000097919 */ /* 0x000e220000002500 */
[----:B------:R-:W0:Y:S01]  /*0020*/  LDCU UR4, c[0x0][0x360] ;  /* 0x00006c00ff0477ac */ /* 0x000e220008000800 */
[----:B------:R-:W0:Y:S01]  /*0030*/  S2R R0, SR_TID.X ;  /* 0x0000000000007919 */ /* 0x000e220000002100 */
[----:B------:R-:W1:Y:S01]  /*0040*/  LDCU UR5, c[0x0][0x39c] ;  /* 0x00007380ff0577ac */ /* 0x000e620008000800 */
[----:B0-----:R-:W-:-:S05]  /*0050*/  IMAD R9, R9, UR4, R0 ;  /* 0x0000000409097c24 */ /* 0x001fca000f8e0200 */
[----:B-1----:R-:W-:-:S13]  /*0060*/  ISETP.GE.AND P0, PT, R9, UR5, PT ;  /* 0x0000000509007c0c */ /* 0x002fda000bf06270 */
        /* <DEDUP_REMOVED lines=15> */
.L_x_1:
        /* <DEDUP_REMOVED lines=10> */
.L_x_3:


//--------------------- .nv.shared.reserved.0     --------------------------
	.section	.nv.shared.reserved.0,"aw",@nobits
	.weak		__nv_reservedSMEM_offset_0_alias
	.size		__nv_reservedSMEM_offset_0_alias, 0, 64
	.other		__nv_reservedSMEM_offset_0_alias,@"STO_CUDA_RESERVED_SHARED STV_DEFAULT"
__nv_reservedSMEM_offset_0_alias:
	.zero		0
	.zero		64


//--------------------- .nv.constant0._Z20vectoropCUDA_StreamsPKfS0_Pffii --------------------------
	.section	.nv.constant0._Z20vectoropCUDA_StreamsPKfS0_Pffii,"a",@progbits
	.sectionflags	@""
	.align	4
.nv.constant0._Z20vectoropCUDA_StreamsPKfS0_Pffii:
	.zero		932


//--------------------- .nv.constant0._Z12vectoropCUDAPKfS0_Pffi --------------------------
	.section	.nv.constant0._Z12vectoropCUDAPKfS0_Pffi,"a",@progbits
	.sectionflags	@""
	.align	4
.nv.constant0._Z12vectoropCUDAPKfS0_Pffi:
	.zero		928


//--------------------- SYMBOLS --------------------------

	.type		.nv.reservedSmem.offset0,@object
	.size		.nv.reservedSmem.offset0,0x4
